	.headerflags	@"EF_CUDA_TEXMODE_UNIFIED EF_CUDA_64BIT_ADDRESS EF_CUDA_ACCELERATORS EF_CUDA_SM90 EF_CUDA_VIRTUAL_SM(EF_CUDA_SM90)"
	.elftype	@"ET_EXEC"


//--------------------- .nv.info                  --------------------------
	.section	.nv.info,"",@"SHT_CUDA_INFO"
	.align	4


	//----- nvinfo : EIATTR_REGCOUNT
	.align		4
        /*0000*/ 	.byte	0x04, 0x2f
        /*0002*/ 	.short	(.L_3 - .L_2)
	.align		4
.L_2:
        /*0004*/ 	.word	index@(triton_poi_fused__native_batch_norm_legit_no_training_10)
        /*0008*/ 	.word	0x00000012


	//----- nvinfo : EIATTR_MIN_STACK_SIZE
	.align		4
.L_3:
        /*000c*/ 	.byte	0x04, 0x12
        /*000e*/ 	.short	(.L_5 - .L_4)
	.align		4
.L_4:
        /*0010*/ 	.word	index@(triton_poi_fused__native_batch_norm_legit_no_training_10)
        /*0014*/ 	.word	0x00000000


	//----- nvinfo : EIATTR_FRAME_SIZE
	.align		4
.L_5:
        /*0018*/ 	.byte	0x04, 0x11
        /*001a*/ 	.short	(.L_7 - .L_6)
	.align		4
.L_6:
        /*001c*/ 	.word	index@(triton_poi_fused__native_batch_norm_legit_no_training_10)
        /*0020*/ 	.word	0x00000000


	//----- nvinfo : EIATTR_MIN_STACK_SIZE
	.align		4
.L_7:
        /*0024*/ 	.byte	0x04, 0x12
        /*0026*/ 	.short	(.L_9 - .L_8)
	.align		4
.L_8:
        /*0028*/ 	.word	index@(triton_poi_fused__native_batch_norm_legit_no_training_10)
        /*002c*/ 	.word	0x00000000
.L_9:


//--------------------- .nv.info.triton_poi_fused__native_batch_norm_legit_no_training_10 --------------------------
	.section	.nv.info.triton_poi_fused__native_batch_norm_legit_no_training_10,"",@"SHT_CUDA_INFO"
	.sectionflags	@""
	.align	4


	//----- nvinfo : EIATTR_CUDA_API_VERSION
	.align		4
        /*0000*/ 	.byte	0x04, 0x37
        /*0002*/ 	.short	(.L_11 - .L_10)
.L_10:
        /*0004*/ 	.word	0x0000007c


	//----- nvinfo : EIATTR_KPARAM_INFO
	.align		4
.L_11:
        /*0008*/ 	.byte	0x04, 0x17
        /*000a*/ 	.short	(.L_13 - .L_12)
.L_12:
        /*000c*/ 	.word	0x00000000
        /*0010*/ 	.short	0x0006
        /*0012*/ 	.short	0x0030
        /*0014*/ 	.byte	0x00, 0xf0, 0x11, 0x00


	//----- nvinfo : EIATTR_KPARAM_INFO
	.align		4
.L_13:
        /*0018*/ 	.byte	0x04, 0x17
        /*001a*/ 	.short	(.L_15 - .L_14)
.L_14:
        /*001c*/ 	.word	0x00000000
        /*0020*/ 	.short	0x0005
        /*0022*/ 	.short	0x0028
        /*0024*/ 	.byte	0x00, 0xf4, 0x21, 0x00


	//----- nvinfo : EIATTR_KPARAM_INFO
	.align		4
.L_15:
        /*0028*/ 	.byte	0x04, 0x17
        /*002a*/ 	.short	(.L_17 - .L_16)
.L_16:
        /*002c*/ 	.word	0x00000000
        /*0030*/ 	.short	0x0004
        /*0032*/ 	.short	0x0020
        /*0034*/ 	.byte	0x00, 0xf4, 0x21, 0x00


	//----- nvinfo : EIATTR_KPARAM_INFO
	.align		4
.L_17:
        /*0038*/ 	.byte	0x04, 0x17
        /*003a*/ 	.short	(.L_19 - .L_18)
.L_18:
        /*003c*/ 	.word	0x00000000
        /*0040*/ 	.short	0x0003
        /*0042*/ 	.short	0x0018
        /*0044*/ 	.byte	0x00, 0xf4, 0x21, 0x00


	//----- nvinfo : EIATTR_KPARAM_INFO
	.align		4
.L_19:
        /*0048*/ 	.byte	0x04, 0x17
        /*004a*/ 	.short	(.L_21 - .L_20)
.L_20:
        /*004c*/ 	.word	0x00000000
        /*0050*/ 	.short	0x0002
        /*0052*/ 	.short	0x0010
        /*0054*/ 	.byte	0x00, 0xf4, 0x21, 0x00


	//----- nvinfo : EIATTR_KPARAM_INFO
	.align		4
.L_21:
        /*0058*/ 	.byte	0x04, 0x17
        /*005a*/ 	.short	(.L_23 - .L_22)
.L_22:
        /*005c*/ 	.word	0x00000000
        /*0060*/ 	.short	0x0001
        /*0062*/ 	.short	0x0008
        /*0064*/ 	.byte	0x00, 0xf4, 0x21, 0x00


	//----- nvinfo : EIATTR_KPARAM_INFO
	.align		4
.L_23:
        /*0068*/ 	.byte	0x04, 0x17
        /*006a*/ 	.short	(.L_25 - .L_24)
.L_24:
        /*006c*/ 	.word	0x00000000
        /*0070*/ 	.short	0x0000
        /*0072*/ 	.short	0x0000
        /*0074*/ 	.byte	0x00, 0xf4, 0x21, 0x00


	//----- nvinfo : EIATTR_SPARSE_MMA_MASK
	.align		4
.L_25:
        /*0078*/ 	.byte	0x03, 0x50
        /*007a*/ 	.short	0x0000


	//----- nvinfo : EIATTR_MAXREG_COUNT
	.align		4
        /*007c*/ 	.byte	0x03, 0x1b
        /*007e*/ 	.short	0x00ff


	//----- nvinfo : EIATTR_EXIT_INSTR_OFFSETS
	.align		4
        /*0080*/ 	.byte	0x04, 0x1c
        /*0082*/ 	.short	(.L_27 - .L_26)


	//   ....[0]....
.L_26:
        /*0084*/ 	.word	0x00000390


	//----- nvinfo : EIATTR_REQNTID
	.align		4
.L_27:
        /*0088*/ 	.byte	0x04, 0x10
        /*008a*/ 	.short	(.L_29 - .L_28)
.L_28:
        /*008c*/ 	.word	0x00000100
        /*0090*/ 	.word	0x00000001
        /*0094*/ 	.word	0x00000001


	//----- nvinfo : EIATTR_CBANK_PARAM_SIZE
	.align		4
.L_29:
        /*0098*/ 	.byte	0x03, 0x19
        /*009a*/ 	.short	0x0034


	//----- nvinfo : EIATTR_PARAM_CBANK
	.align		4
        /*009c*/ 	.byte	0x04, 0x0a
        /*009e*/ 	.short	(.L_31 - .L_30)
	.align		4
.L_30:
        /*00a0*/ 	.word	index@(.nv.constant0.triton_poi_fused__native_batch_norm_legit_no_training_10)
        /*00a4*/ 	.short	0x0210
        /*00a6*/ 	.short	0x0034


	//----- nvinfo : EIATTR_SW_WAR
	.align		4
.L_31:
        /*00a8*/ 	.byte	0x04, 0x36
        /*00aa*/ 	.short	(.L_33 - .L_32)
.L_32:
        /*00ac*/ 	.word	0x00000008
.L_33:


//--------------------- .nv.callgraph             --------------------------
	.section	.nv.callgraph,"",@"SHT_CUDA_CALLGRAPH"
	.align	4
	.sectionentsize	8
	.align		4
        /*0000*/ 	.word	0x00000000
	.align		4
        /*0004*/ 	.word	0xffffffff
	.align		4
        /*0008*/ 	.word	0x00000000
	.align		4
        /*000c*/ 	.word	0xfffffffe
	.align		4
        /*0010*/ 	.word	0x00000000
	.align		4
        /*0014*/ 	.word	0xfffffffd
	.align		4
        /*0018*/ 	.word	0x00000000
	.align		4
        /*001c*/ 	.word	0xfffffffc


//--------------------- .nv.constant4             --------------------------
	.section	.nv.constant4,"a",@progbits
	.align	8
	.align		8
.nv.constant4:
        /*0000*/ 	.dword	_$_str
	.align		8
        /*0008*/ 	.dword	_$_str_$_2


//--------------------- .text.triton_poi_fused__native_batch_norm_legit_no_training_10 --------------------------
	.section	.text.triton_poi_fused__native_batch_norm_legit_no_training_10,"ax",@progbits
	.align	128
        .global         triton_poi_fused__native_batch_norm_legit_no_training_10
        .type           triton_poi_fused__native_batch_norm_legit_no_training_10,@function
        .size           triton_poi_fused__native_batch_norm_legit_no_training_10,(.L_x_1 - triton_poi_fused__native_batch_norm_legit_no_training_10)
        .other          triton_poi_fused__native_batch_norm_legit_no_training_10,@"STO_CUDA_ENTRY STV_DEFAULT"
triton_poi_fused__native_batch_norm_legit_no_training_10:
.text.triton_poi_fused__native_batch_norm_legit_no_training_10:
[----:B------:R-:W-:Y:S01]  /*0000*/  LDC R1, c[0x0][0x28] ;  /* 0x00000a00ff017b82 */ /* 0x000fe20000000800 */
[----:B------:R-:W1:Y:S07]  /*0010*/  S2R R0, SR_TID.X ;  /* 0x0000000000007919 */ /* 0x000e6e0000002100 */
[----:B------:R-:W2:Y:S01]  /*0020*/  LDC.64 R2, c[0x0][0x220] ;  /* 0x00008800ff027b82 */ /* 0x000ea20000000a00 */
[----:B------:R-:W-:Y:S01]  /*0030*/  ULDC.64 UR4, c[0x0][0x208] ;  /* 0x0000820000047ab9 */ /* 0x000fe20000000a00 */
[----:B------:R-:W3:Y:S06]  /*0040*/  S2R R7, SR_CTAID.X ;  /* 0x0000000000077919 */ /* 0x000eec0000002500 */
[----:B------:R-:W4:Y:S08]  /*0050*/  LDC.64 R8, c[0x0][0x228] ;  /* 0x00008a00ff087b82 */ /* 0x000f300000000a00 */
[----:B------:R-:W5:Y:S01]  /*0060*/  LDC.64 R10, c[0x0][0x230] ;  /* 0x00008c00ff0a7b82 */ /* 0x000f620000000a00 */
[----:B-1----:R-:W-:-:S02]  /*0070*/  SHF.L.U32 R0, R0, 0x1, RZ ;  /* 0x0000000100007819 */ /* 0x002fc400000006ff */
[----:B---3--:R-:W-:Y:S02]  /*0080*/  SHF.R.S32.HI R5, RZ, 0x16, R7 ;  /* 0x00000016ff057819 */ /* 0x008fe40000011407 */
[----:B------:R-:W-:Y:S02]  /*0090*/  LOP3.LUT R0, R0, 0x1fe, RZ, 0xc0, !PT ;  /* 0x000001fe00007812 */ /* 0x000fe400078ec0ff */
[----:B------:R-:W-:Y:S02]  /*00a0*/  SGXT R5, R5, 0x1 ;  /* 0x000000010505781a */ /* 0x000fe40000000200 */
[----:B------:R-:W-:Y:S02]  /*00b0*/  LEA R0, R7, R0, 0x9 ;  /* 0x0000000007007211 */ /* 0x000fe400078e48ff */
[----:B------:R-:W1:Y:S02]  /*00c0*/  LDC.64 R6, c[0x0][0x218] ;  /* 0x00008600ff067b82 */ /* 0x000e640000000a00 */
[----:B------:R-:W-:-:S04]  /*00d0*/  LEA.HI R5, R5, R0, RZ, 0x5 ;  /* 0x0000000005057211 */ /* 0x000fc800078f28ff */
[----:B------:R-:W-:-:S04]  /*00e0*/  LOP3.LUT R5, R5, 0xffffffe0, RZ, 0xc0, !PT ;  /* 0xffffffe005057812 */ /* 0x000fc800078ec0ff */
[----:B------:R-:W-:Y:S02]  /*00f0*/  IADD3 R13, R0, -R5, RZ ;  /* 0x80000005000d7210 */ /* 0x000fe40007ffe0ff */
[----:B------:R-:W3:Y:S03]  /*0100*/  LDC.64 R4, c[0x0][0x210] ;  /* 0x00008400ff047b82 */ /* 0x000ee60000000a00 */
[----:B--2---:R-:W-:-:S06]  /*0110*/  IMAD.WIDE R2, R13, 0x4, R2 ;  /* 0x000000040d027825 */ /* 0x004fcc00078e0202 */
[----:B------:R-:W2:Y:S01]  /*0120*/  LDG.E.EL.64 R2, desc[UR4][R2.64] ;  /* 0x0000000402027981 */ /* 0x000ea2000c2e1b00 */
[----:B-1----:R-:W-:-:S06]  /*0130*/  IMAD.WIDE R6, R13, 0x4, R6 ;  /* 0x000000040d067825 */ /* 0x002fcc00078e0206 */
[----:B------:R-:W2:Y:S01]  /*0140*/  LDG.E.EL.64 R6, desc[UR4][R6.64] ;  /* 0x0000000406067981 */ /* 0x000ea2000c2e1b00 */
[----:B---3--:R-:W-:-:S06]  /*0150*/  IMAD.WIDE R4, R0, 0x4, R4 ;  /* 0x0000000400047825 */ /* 0x008fcc00078e0204 */
[----:B------:R-:W3:Y:S01]  /*0160*/  LDG.E.64 R4, desc[UR4][R4.64] ;  /* 0x0000000404047981 */ /* 0x000ee2000c1e1b00 */
[----:B----4-:R-:W-:-:S04]  /*0170*/  IMAD.WIDE R8, R13, 0x4, R8 ;  /* 0x000000040d087825 */ /* 0x010fc800078e0208 */
[----:B-----5:R-:W-:Y:S02]  /*0180*/  IMAD.WIDE R10, R13, 0x4, R10 ;  /* 0x000000040d0a7825 */ /* 0x020fe400078e020a */
[----:B------:R-:W4:Y:S04]  /*0190*/  LDG.E.EL.64 R8, desc[UR4][R8.64] ;  /* 0x0000000408087981 */ /* 0x000f28000c2e1b00 */
[----:B------:R-:W4:Y:S01]  /*01a0*/  LDG.E.EL.64 R10, desc[UR4][R10.64] ;  /* 0x000000040a0a7981 */ /* 0x000f22000c2e1b00 */
[----:B------:R-:W-:Y:S01]  /*01b0*/  HFMA2.MMA R15, -RZ, RZ, 1.625, 0 ;  /* 0x3e800000ff0f7435 */ /* 0x000fe200000001ff */
[----:B--2---:R-:W-:Y:S01]  /*01c0*/  FADD R2, R2, 9.9999997473787516356e-06 ;  /* 0x3727c5ac02027421 */ /* 0x004fe20000000000 */
[----:B------:R-:W-:-:S03]  /*01d0*/  FADD R12, R3, 9.9999997473787516356e-06 ;  /* 0x3727c5ac030c7421 */ /* 0x000fc60000000000 */
[----:B------:R1:W2:Y:S08]  /*01e0*/  MUFU.SQRT R13, R2 ;  /* 0x00000002000d7308 */ /* 0x0002b00000002000 */
[----:B------:R-:W5:Y:S01]  /*01f0*/  MUFU.SQRT R14, R12 ;  /* 0x0000000c000e7308 */ /* 0x000f620000002000 */
[----:B-1----:R-:W1:Y:S01]  /*0200*/  LDC.64 R2, c[0x0][0x238] ;  /* 0x00008e00ff027b82 */ /* 0x002e620000000a00 */
[----:B--2---:R-:W-:-:S02]  /*0210*/  FSETP.GT.AND P0, PT, R13, 8.50705917302346158658e+37, PT ;  /* 0x7e8000000d00780b */ /* 0x004fc40003f04000 */
[----:B------:R-:W-:Y:S02]  /*0220*/  FSETP.GEU.AND P2, PT, R13, 1.175494350822287508e-38, PT ;  /* 0x008000000d00780b */ /* 0x000fe40003f4e000 */
[C---:B-----5:R-:W-:Y:S02]  /*0230*/  FSETP.GT.AND P1, PT, R14.reuse, 8.50705917302346158658e+37, PT ;  /* 0x7e8000000e00780b */ /* 0x060fe40003f24000 */
[----:B------:R-:W-:-:S07]  /*0240*/  FSETP.GEU.AND P3, PT, R14, 1.175494350822287508e-38, PT ;  /* 0x008000000e00780b */ /* 0x000fce0003f6e000 */
[----:B------:R-:W-:-:S04]  /*0250*/  @P0 FMUL R13, R13, 0.25 ;  /* 0x3e8000000d0d0820 */ /* 0x000fc80000400000 */
[----:B------:R-:W-:Y:S01]  /*0260*/  @!P2 FMUL R13, R13, 16777216 ;  /* 0x4b8000000d0da820 */ /* 0x000fe20000400000 */
[----:B------:R-:W-:-:S04]  /*0270*/  @P1 FMUL R14, R14, 0.25 ;  /* 0x3e8000000e0e1820 */ /* 0x000fc80000400000 */
[----:B------:R-:W-:Y:S01]  /*0280*/  @!P3 FMUL R14, R14, 16777216 ;  /* 0x4b8000000e0eb820 */ /* 0x000fe20000400000 */
[----:B------:R-:W2:Y:S01]  /*0290*/  MUFU.RCP R13, R13 ;  /* 0x0000000d000d7308 */ /* 0x000ea20000001000 */
[----:B------:R-:W-:-:S07]  /*02a0*/  FSEL R12, R15, 1, P0 ;  /* 0x3f8000000f0c7808 */ /* 0x000fce0000000000 */
[----:B------:R-:W5:Y:S01]  /*02b0*/  MUFU.RCP R14, R14 ;  /* 0x0000000e000e7308 */ /* 0x000f620000001000 */
[----:B------:R-:W-:Y:S01]  /*02c0*/  FSEL R15, R15, 1, P1 ;  /* 0x3f8000000f0f7808 */ /* 0x000fe20000800000 */
[----:B------:R-:W-:Y:S01]  /*02d0*/  @!P2 FMUL R12, R12, 16777216 ;  /* 0x4b8000000c0ca820 */ /* 0x000fe20000400000 */
[----:B---3--:R-:W-:-:S03]  /*02e0*/  FADD R4, R4, -R6 ;  /* 0x8000000604047221 */ /* 0x008fc60000000000 */
[----:B------:R-:W-:Y:S01]  /*02f0*/  @!P3 FMUL R15, R15, 16777216 ;  /* 0x4b8000000f0fb820 */ /* 0x000fe20000400000 */
[----:B------:R-:W-:Y:S01]  /*0300*/  FADD R5, R5, -R7 ;  /* 0x8000000705057221 */ /* 0x000fe20000000000 */
[----:B--2---:R-:W-:Y:S02]  /*0310*/  FMUL R13, R13, R12 ;  /* 0x0000000c0d0d7220 */ /* 0x004fe40000400000 */
[----:B-----5:R-:W-:Y:S02]  /*0320*/  FMUL R6, R14, R15 ;  /* 0x0000000f0e067220 */ /* 0x020fe40000400000 */
[----:B------:R-:W-:Y:S02]  /*0330*/  FMUL R13, R4, R13 ;  /* 0x0000000d040d7220 */ /* 0x000fe40000400000 */
[----:B------:R-:W-:Y:S01]  /*0340*/  FMUL R6, R5, R6 ;  /* 0x0000000605067220 */ /* 0x000fe20000400000 */
[----:B-1----:R-:W-:-:S04]  /*0350*/  IMAD.WIDE R2, R0, 0x4, R2 ;  /* 0x0000000400027825 */ /* 0x002fc800078e0202 */
[----:B----4-:R-:W-:Y:S01]  /*0360*/  FFMA R8, R8, R13, R10 ;  /* 0x0000000d08087223 */ /* 0x010fe2000000000a */
[----:B------:R-:W-:-:S05]  /*0370*/  FFMA R9, R9, R6, R11 ;  /* 0x0000000609097223 */ /* 0x000fca000000000b */
[----:B------:R-:W-:Y:S01]  /*0380*/  STG.E.64 desc[UR4][R2.64], R8 ;  /* 0x0000000802007986 */ /* 0x000fe2000c101b04 */
[----:B------:R-:W-:Y:S05]  /*0390*/  EXIT ;  /* 0x000000000000794d */ /* 0x000fea0003800000 */
.L_x_0:
[----:B------:R-:W-:-:S00]  /*03a0*/  BRA `(.L_x_0) ;  /* 0xfffffffc00fc7947 */ /* 0x000fc0000383ffff */
[----:B------:R-:W-:-:S00]  /*03b0*/  NOP ;  /* 0x0000000000007918 */ /* 0x000fc00000000000 */
        /* <DEDUP_REMOVED lines=12> */
.L_x_1:


//--------------------- .nv.global.init           --------------------------
	.section	.nv.global.init,"aw",@progbits
.nv.global.init:
	.type		_$_str,@object
	.size		_$_str,(_$_str_$_2 - _$_str)
_$_str:
        /*0000*/ 	.byte	0x5f, 0x5f, 0x43, 0x55, 0x44, 0x41, 0x5f, 0x46, 0x54, 0x5a, 0x00
	.type		_$_str_$_2,@object
	.size		_$_str_$_2,(.L_1 - _$_str_$_2)
_$_str_$_2:
        /*000b*/ 	.byte	0x5f, 0x5f, 0x43, 0x55, 0x44, 0x41, 0x5f, 0x50, 0x52, 0x45, 0x43, 0x5f, 0x53, 0x51, 0x52, 0x54
        /*001b*/ 	.byte	0x00
.L_1:


//--------------------- .nv.constant0.triton_poi_fused__native_batch_norm_legit_no_training_10 --------------------------
	.section	.nv.constant0.triton_poi_fused__native_batch_norm_legit_no_training_10,"a",@progbits
	.sectionflags	@""
	.align	4
.nv.constant0.triton_poi_fused__native_batch_norm_legit_no_training_10:
	.zero		580
